	.headerflags	@"EF_CUDA_TEXMODE_UNIFIED EF_CUDA_64BIT_ADDRESS EF_CUDA_ACCELERATORS EF_CUDA_SM90 EF_CUDA_VIRTUAL_SM(EF_CUDA_SM90)"
	.elftype	@"ET_EXEC"


//--------------------- .nv.info                  --------------------------
	.section	.nv.info,"",@"SHT_CUDA_INFO"
	.align	4


	//----- nvinfo : EIATTR_REGCOUNT
	.align		4
        /*0000*/ 	.byte	0x04, 0x2f
        /*0002*/ 	.short	(.L_3 - .L_2)
	.align		4
.L_2:
        /*0004*/ 	.word	index@(triton_poi_fused__native_batch_norm_legit_no_training_add_constant_pad_nd_36)
        /*0008*/ 	.word	0x00000028


	//----- nvinfo : EIATTR_MIN_STACK_SIZE
	.align		4
.L_3:
        /*000c*/ 	.byte	0x04, 0x12
        /*000e*/ 	.short	(.L_5 - .L_4)
	.align		4
.L_4:
        /*0010*/ 	.word	index@(triton_poi_fused__native_batch_norm_legit_no_training_add_constant_pad_nd_36)
        /*0014*/ 	.word	0x00000000


	//----- nvinfo : EIATTR_FRAME_SIZE
	.align		4
.L_5:
        /*0018*/ 	.byte	0x04, 0x11
        /*001a*/ 	.short	(.L_7 - .L_6)
	.align		4
.L_6:
        /*001c*/ 	.word	index@(triton_poi_fused__native_batch_norm_legit_no_training_add_constant_pad_nd_36)
        /*0020*/ 	.word	0x00000000


	//----- nvinfo : EIATTR_MIN_STACK_SIZE
	.align		4
.L_7:
        /*0024*/ 	.byte	0x04, 0x12
        /*0026*/ 	.short	(.L_9 - .L_8)
	.align		4
.L_8:
        /*0028*/ 	.word	index@(triton_poi_fused__native_batch_norm_legit_no_training_add_constant_pad_nd_36)
        /*002c*/ 	.word	0x00000000
.L_9:


//--------------------- .nv.info.triton_poi_fused__native_batch_norm_legit_no_training_add_constant_pad_nd_36 --------------------------
	.section	.nv.info.triton_poi_fused__native_batch_norm_legit_no_training_add_constant_pad_nd_36,"",@"SHT_CUDA_INFO"
	.sectionflags	@""
	.align	4


	//----- nvinfo : EIATTR_CUDA_API_VERSION
	.align		4
        /*0000*/ 	.byte	0x04, 0x37
        /*0002*/ 	.short	(.L_11 - .L_10)
.L_10:
        /*0004*/ 	.word	0x0000007c


	//----- nvinfo : EIATTR_KPARAM_INFO
	.align		4
.L_11:
        /*0008*/ 	.byte	0x04, 0x17
        /*000a*/ 	.short	(.L_13 - .L_12)
.L_12:
        /*000c*/ 	.word	0x00000000
        /*0010*/ 	.short	0x0007
        /*0012*/ 	.short	0x0038
        /*0014*/ 	.byte	0x00, 0xf0, 0x11, 0x00


	//----- nvinfo : EIATTR_KPARAM_INFO
	.align		4
.L_13:
        /*0018*/ 	.byte	0x04, 0x17
        /*001a*/ 	.short	(.L_15 - .L_14)
.L_14:
        /*001c*/ 	.word	0x00000000
        /*0020*/ 	.short	0x0006
        /*0022*/ 	.short	0x0030
        /*0024*/ 	.byte	0x00, 0xf4, 0x21, 0x00


	//----- nvinfo : EIATTR_KPARAM_INFO
	.align		4
.L_15:
        /*0028*/ 	.byte	0x04, 0x17
        /*002a*/ 	.short	(.L_17 - .L_16)
.L_16:
        /*002c*/ 	.word	0x00000000
        /*0030*/ 	.short	0x0005
        /*0032*/ 	.short	0x0028
        /*0034*/ 	.byte	0x00, 0xf4, 0x21, 0x00


	//----- nvinfo : EIATTR_KPARAM_INFO
	.align		4
.L_17:
        /*0038*/ 	.byte	0x04, 0x17
        /*003a*/ 	.short	(.L_19 - .L_18)
.L_18:
        /*003c*/ 	.word	0x00000000
        /*0040*/ 	.short	0x0004
        /*0042*/ 	.short	0x0020
        /*0044*/ 	.byte	0x00, 0xf4, 0x21, 0x00


	//----- nvinfo : EIATTR_KPARAM_INFO
	.align		4
.L_19:
        /*0048*/ 	.byte	0x04, 0x17
        /*004a*/ 	.short	(.L_21 - .L_20)
.L_20:
        /*004c*/ 	.word	0x00000000
        /*0050*/ 	.short	0x0003
        /*0052*/ 	.short	0x0018
        /*0054*/ 	.byte	0x00, 0xf4, 0x21, 0x00


	//----- nvinfo : EIATTR_KPARAM_INFO
	.align		4
.L_21:
        /*0058*/ 	.byte	0x04, 0x17
        /*005a*/ 	.short	(.L_23 - .L_22)
.L_22:
        /*005c*/ 	.word	0x00000000
        /*0060*/ 	.short	0x0002
        /*0062*/ 	.short	0x0010
        /*0064*/ 	.byte	0x00, 0xf4, 0x21, 0x00


	//----- nvinfo : EIATTR_KPARAM_INFO
	.align		4
.L_23:
        /*0068*/ 	.byte	0x04, 0x17
        /*006a*/ 	.short	(.L_25 - .L_24)
.L_24:
        /*006c*/ 	.word	0x00000000
        /*0070*/ 	.short	0x0001
        /*0072*/ 	.short	0x0008
        /*0074*/ 	.byte	0x00, 0xf4, 0x21, 0x00


	//----- nvinfo : EIATTR_KPARAM_INFO
	.align		4
.L_25:
        /*0078*/ 	.byte	0x04, 0x17
        /*007a*/ 	.short	(.L_27 - .L_26)
.L_26:
        /*007c*/ 	.word	0x00000000
        /*0080*/ 	.short	0x0000
        /*0082*/ 	.short	0x0000
        /*0084*/ 	.byte	0x00, 0xf4, 0x21, 0x00


	//----- nvinfo : EIATTR_SPARSE_MMA_MASK
	.align		4
.L_27:
        /*0088*/ 	.byte	0x03, 0x50
        /*008a*/ 	.short	0x0000


	//----- nvinfo : EIATTR_MAXREG_COUNT
	.align		4
        /*008c*/ 	.byte	0x03, 0x1b
        /*008e*/ 	.short	0x00ff


	//----- nvinfo : EIATTR_EXIT_INSTR_OFFSETS
	.align		4
        /*0090*/ 	.byte	0x04, 0x1c
        /*0092*/ 	.short	(.L_29 - .L_28)


	//   ....[0]....
.L_28:
        /*0094*/ 	.word	0x000012a0


	//----- nvinfo : EIATTR_REQNTID
	.align		4
.L_29:
        /*0098*/ 	.byte	0x04, 0x10
        /*009a*/ 	.short	(.L_31 - .L_30)
.L_30:
        /*009c*/ 	.word	0x00000080
        /*00a0*/ 	.word	0x00000001
        /*00a4*/ 	.word	0x00000001


	//----- nvinfo : EIATTR_CBANK_PARAM_SIZE
	.align		4
.L_31:
        /*00a8*/ 	.byte	0x03, 0x19
        /*00aa*/ 	.short	0x003c


	//----- nvinfo : EIATTR_PARAM_CBANK
	.align		4
        /*00ac*/ 	.byte	0x04, 0x0a
        /*00ae*/ 	.short	(.L_33 - .L_32)
	.align		4
.L_32:
        /*00b0*/ 	.word	index@(.nv.constant0.triton_poi_fused__native_batch_norm_legit_no_training_add_constant_pad_nd_36)
        /*00b4*/ 	.short	0x0210
        /*00b6*/ 	.short	0x003c


	//----- nvinfo : EIATTR_SW_WAR
	.align		4
.L_33:
        /*00b8*/ 	.byte	0x04, 0x36
        /*00ba*/ 	.short	(.L_35 - .L_34)
.L_34:
        /*00bc*/ 	.word	0x00000008
.L_35:


//--------------------- .nv.callgraph             --------------------------
	.section	.nv.callgraph,"",@"SHT_CUDA_CALLGRAPH"
	.align	4
	.sectionentsize	8
	.align		4
        /*0000*/ 	.word	0x00000000
	.align		4
        /*0004*/ 	.word	0xffffffff
	.align		4
        /*0008*/ 	.word	0x00000000
	.align		4
        /*000c*/ 	.word	0xfffffffe
	.align		4
        /*0010*/ 	.word	0x00000000
	.align		4
        /*0014*/ 	.word	0xfffffffd
	.align		4
        /*0018*/ 	.word	0x00000000
	.align		4
        /*001c*/ 	.word	0xfffffffc


//--------------------- .nv.constant4             --------------------------
	.section	.nv.constant4,"a",@progbits
	.align	8
	.align		8
.nv.constant4:
        /*0000*/ 	.dword	_$_str
	.align		8
        /*0008*/ 	.dword	_$_str_$_2


//--------------------- .text.triton_poi_fused__native_batch_norm_legit_no_training_add_constant_pad_nd_36 --------------------------
	.section	.text.triton_poi_fused__native_batch_norm_legit_no_training_add_constant_pad_nd_36,"ax",@progbits
	.align	128
        .global         triton_poi_fused__native_batch_norm_legit_no_training_add_constant_pad_nd_36
        .type           triton_poi_fused__native_batch_norm_legit_no_training_add_constant_pad_nd_36,@function
        .size           triton_poi_fused__native_batch_norm_legit_no_training_add_constant_pad_nd_36,(.L_x_1 - triton_poi_fused__native_batch_norm_legit_no_training_add_constant_pad_nd_36)
        .other          triton_poi_fused__native_batch_norm_legit_no_training_add_constant_pad_nd_36,@"STO_CUDA_ENTRY STV_DEFAULT"
triton_poi_fused__native_batch_norm_legit_no_training_add_constant_pad_nd_36:
.text.triton_poi_fused__native_batch_norm_legit_no_training_add_constant_pad_nd_36:
[----:B------:R-:W-:Y:S01]  /*0000*/  LDC R1, c[0x0][0x28] ;  /* 0x00000a00ff017b82 */ /* 0x000fe20000000800 */
[----:B------:R-:W1:Y:S07]  /*0010*/  S2R R0, SR_TID.X ;  /* 0x0000000000007919 */ /* 0x000e6e0000002100 */
[----:B------:R-:W2:Y:S01]  /*0020*/  LDC.64 R32, c[0x0][0x228] ;  /* 0x00008a00ff207b82 */ /* 0x000ea20000000a00 */
[----:B------:R-:W-:Y:S02]  /*0030*/  CS2R R16, SRZ ;  /* 0x0000000000107805 */ /* 0x000fe4000001ff00 */
[----:B------:R-:W-:Y:S01]  /*0040*/  CS2R R18, SRZ ;  /* 0x0000000000127805 */ /* 0x000fe2000001ff00 */
[----:B------:R-:W3:Y:S01]  /*0050*/  S2R R3, SR_CTAID.X ;  /* 0x0000000000037919 */ /* 0x000ee20000002500 */
[----:B------:R-:W-:Y:S01]  /*0060*/  ULDC.64 UR4, c[0x0][0x208] ;  /* 0x0000820000047ab9 */ /* 0x000fe20000000a00 */
[----:B------:R-:W-:Y:S01]  /*0070*/  ULDC.64 UR6, c[0x0][0x218] ;  /* 0x0000860000067ab9 */ /* 0x000fe20000000a00 */
[----:B-1----:R-:W-:-:S05]  /*0080*/  IMAD.SHL.U32 R0, R0, 0x4, RZ ;  /* 0x0000000400007824 */ /* 0x002fca00078e00ff */
[----:B------:R-:W-:-:S05]  /*0090*/  LOP3.LUT R0, R0, 0x1fc, RZ, 0xc0, !PT ;  /* 0x000001fc00007812 */ /* 0x000fca00078ec0ff */
[----:B---3--:R-:W-:-:S04]  /*00a0*/  IMAD R0, R3, 0x400, R0 ;  /* 0x0000040003007824 */ /* 0x008fc800078e0200 */
[----:B------:R-:W-:-:S04]  /*00b0*/  IMAD.HI R2, R0, 0x66666667, RZ ;  /* 0x6666666700027827 */ /* 0x000fc800078e02ff */
[----:B------:R-:W-:Y:S01]  /*00c0*/  VIADD R27, R0, 0x200 ;  /* 0x00000200001b7836 */ /* 0x000fe20000000000 */
[----:B------:R-:W-:-:S04]  /*00d0*/  SHF.R.U32.HI R3, RZ, 0x1f, R2 ;  /* 0x0000001fff037819 */ /* 0x000fc80000011602 */
[CC--:B------:R-:W-:Y:S02]  /*00e0*/  LEA.HI.SX32 R5, R2.reuse, R3.reuse, 0x16 ;  /* 0x0000000302057211 */ /* 0x0c0fe400078fb2ff */
[----:B------:R-:W-:Y:S02]  /*00f0*/  LEA.HI.SX32 R7, R2, R3, 0x1a ;  /* 0x0000000302077211 */ /* 0x000fe400078fd2ff */
[----:B------:R-:W-:Y:S02]  /*0100*/  LEA.HI R4, R5, R5, RZ, 0x4 ;  /* 0x0000000505047211 */ /* 0x000fe400078f20ff */
[----:B------:R-:W-:Y:S02]  /*0110*/  LEA.HI R6, R7, R7, RZ, 0x4 ;  /* 0x0000000707067211 */ /* 0x000fe400078f20ff */
[----:B------:R-:W-:Y:S02]  /*0120*/  LOP3.LUT R4, R4, 0xfffffff0, RZ, 0xc0, !PT ;  /* 0xfffffff004047812 */ /* 0x000fe400078ec0ff */
[----:B------:R-:W-:-:S02]  /*0130*/  LOP3.LUT R6, R6, 0xfffffff0, RZ, 0xc0, !PT ;  /* 0xfffffff006067812 */ /* 0x000fc400078ec0ff */
[----:B------:R-:W-:Y:S01]  /*0140*/  LEA.HI.SX32 R2, R2, R3, 0x12 ;  /* 0x0000000302027211 */ /* 0x000fe200078f92ff */
[----:B------:R-:W-:Y:S01]  /*0150*/  IMAD.IADD R4, R5, 0x1, -R4 ;  /* 0x0000000105047824 */ /* 0x000fe200078e0a04 */
[----:B------:R-:W-:-:S03]  /*0160*/  IADD3 R6, R7, -0x4, -R6 ;  /* 0xfffffffc07067810 */ /* 0x000fc60007ffe806 */
[C---:B------:R-:W-:Y:S02]  /*0170*/  VIADD R9, R4.reuse, 0xfffffffc ;  /* 0xfffffffc04097836 */ /* 0x040fe40000000000 */
[----:B------:R-:W-:Y:S02]  /*0180*/  IMAD R3, R4, 0x500, RZ ;  /* 0x0000050004037824 */ /* 0x000fe400078e02ff */
[----:B------:R-:W-:Y:S01]  /*0190*/  IMAD.HI R4, R27, 0x66666667, RZ ;  /* 0x666666671b047827 */ /* 0x000fe200078e02ff */
[----:B------:R-:W-:-:S04]  /*01a0*/  LOP3.LUT R6, R9, R6, RZ, 0xfc, !PT ;  /* 0x0000000609067212 */ /* 0x000fc800078efcff */
[----:B------:R-:W-:Y:S01]  /*01b0*/  ISETP.GE.U32.AND P1, PT, R6, 0x8, PT ;  /* 0x000000080600780c */ /* 0x000fe20003f26070 */
[----:B------:R-:W-:Y:S02]  /*01c0*/  IMAD R6, R2, 0x2800, RZ ;  /* 0x0000280002067824 */ /* 0x000fe400078e02ff */
[--C-:B------:R-:W-:Y:S02]  /*01d0*/  IMAD R2, R5, -0xa00, R0.reuse ;  /* 0xfffff60005027824 */ /* 0x100fe400078e0200 */
[----:B------:R-:W-:Y:S01]  /*01e0*/  IMAD R5, R7, -0xa0, R0 ;  /* 0xffffff6007057824 */ /* 0x000fe200078e0200 */
[--C-:B------:R-:W-:Y:S02]  /*01f0*/  SHF.R.S32.HI R9, RZ, 0x1f, R6.reuse ;  /* 0x0000001fff097819 */ /* 0x100fe40000011406 */
[----:B------:R-:W-:Y:S02]  /*0200*/  IADD3 R26, P0, P2, R3, R2, R6 ;  /* 0x00000002031a7210 */ /* 0x000fe40007a1e006 */
[----:B------:R-:W-:-:S02]  /*0210*/  SHF.R.S32.HI R8, RZ, 0x1f, R2 ;  /* 0x0000001fff087819 */ /* 0x000fc40000011402 */
[----:B------:R-:W-:Y:S01]  /*0220*/  SHF.R.S32.HI R6, RZ, 0x1f, R3 ;  /* 0x0000001fff067819 */ /* 0x000fe20000011403 */
[----:B--2---:R-:W-:Y:S01]  /*0230*/  IMAD.WIDE R2, R5, 0x4, R32 ;  /* 0x0000000405027825 */ /* 0x004fe200078e0220 */
[----:B------:R-:W-:Y:S02]  /*0240*/  SHF.R.U32.HI R7, RZ, 0x1f, R4 ;  /* 0x0000001fff077819 */ /* 0x000fe40000011604 */
[----:B------:R-:W-:Y:S02]  /*0250*/  IADD3.X R25, R6, R8, R9, P0, P2 ;  /* 0x0000000806197210 */ /* 0x000fe400007e4409 */
[----:B------:R1:W2:Y:S01]  /*0260*/  @!P1 LDG.E.EL.128 R16, desc[UR4][R2.64] ;  /* 0x0000000402109981 */ /* 0x0002a2000c2e1d00 */
[CC--:B------:R-:W-:Y:S01]  /*0270*/  LEA.HI.SX32 R10, R4.reuse, R7.reuse, 0x16 ;  /* 0x00000007040a7211 */ /* 0x0c0fe200078fb2ff */
[----:B------:R-:W3:Y:S01]  /*0280*/  LDC.64 R8, c[0x0][0x220] ;  /* 0x00008800ff087b82 */ /* 0x000ee20000000a00 */
[----:B------:R-:W-:Y:S02]  /*0290*/  LEA.HI.SX32 R6, R4, R7, 0x1a ;  /* 0x0000000704067211 */ /* 0x000fe400078fd2ff */
[----:B------:R-:W-:-:S02]  /*02a0*/  LEA.HI R11, R10, R10, RZ, 0x4 ;  /* 0x0000000a0a0b7211 */ /* 0x000fc400078f20ff */
[C---:B------:R-:W-:Y:S01]  /*02b0*/  SHF.L.U64.HI R25, R26.reuse, 0x2, R25 ;  /* 0x000000021a197819 */ /* 0x040fe20000010219 */
[----:B------:R-:W-:Y:S01]  /*02c0*/  IMAD.SHL.U32 R26, R26, 0x4, RZ ;  /* 0x000000041a1a7824 */ /* 0x000fe200078e00ff */
[----:B------:R-:W-:Y:S02]  /*02d0*/  LOP3.LUT R11, R11, 0xfffffff0, RZ, 0xc0, !PT ;  /* 0xfffffff00b0b7812 */ /* 0x000fe400078ec0ff */
[----:B------:R-:W-:Y:S02]  /*02e0*/  LEA.HI R12, R6, R6, RZ, 0x4 ;  /* 0x00000006060c7211 */ /* 0x000fe400078f20ff */
[----:B------:R-:W-:Y:S01]  /*02f0*/  LEA.HI.SX32 R7, R4, R7, 0x12 ;  /* 0x0000000704077211 */ /* 0x000fe200078f92ff */
[----:B------:R-:W-:Y:S01]  /*0300*/  IMAD.IADD R11, R10, 0x1, -R11 ;  /* 0x000000010a0b7824 */ /* 0x000fe200078e0a0b */
[----:B-1----:R-:W-:Y:S02]  /*0310*/  LOP3.LUT R3, R12, 0xfffffff0, RZ, 0xc0, !PT ;  /* 0xfffffff00c037812 */ /* 0x002fe400078ec0ff */
[----:B------:R-:W-:-:S02]  /*0320*/  IADD3 R2, P0, R26, UR6, RZ ;  /* 0x000000061a027c10 */ /* 0x000fc4000ff1e0ff */
[----:B------:R-:W-:Y:S02]  /*0330*/  CS2R R20, SRZ ;  /* 0x0000000000147805 */ /* 0x000fe4000001ff00 */
[----:B------:R-:W-:Y:S02]  /*0340*/  CS2R R22, SRZ ;  /* 0x0000000000167805 */ /* 0x000fe4000001ff00 */
[----:B------:R-:W-:Y:S01]  /*0350*/  IADD3 R12, R6, -0x4, -R3 ;  /* 0xfffffffc060c7810 */ /* 0x000fe20007ffe803 */
[----:B------:R-:W-:Y:S01]  /*0360*/  VIADD R13, R11, 0xfffffffc ;  /* 0xfffffffc0b0d7836 */ /* 0x000fe20000000000 */
[----:B------:R-:W-:Y:S01]  /*0370*/  IADD3.X R3, R25, UR7, RZ, P0, !PT ;  /* 0x0000000719037c10 */ /* 0x000fe200087fe4ff */
[----:B------:R-:W-:Y:S02]  /*0380*/  IMAD R7, R7, 0x2800, RZ ;  /* 0x0000280007077824 */ /* 0x000fe400078e02ff */
[----:B------:R-:W-:Y:S02]  /*0390*/  IMAD R10, R10, -0xa00, R27 ;  /* 0xfffff6000a0a7824 */ /* 0x000fe400078e021b */
[----:B------:R-:W-:Y:S01]  /*03a0*/  IMAD R11, R11, 0x500, RZ ;  /* 0x000005000b0b7824 */ /* 0x000fe200078e02ff */
[----:B------:R1:W4:Y:S01]  /*03b0*/  @!P1 LDG.E.128 R20, desc[UR4][R2.64+-0x5a00] ;  /* 0xffa6000402149981 */ /* 0x000322000c1e1d00 */
[----:B------:R-:W-:-:S03]  /*03c0*/  SHF.R.S32.HI R29, RZ, 0x1f, R7 ;  /* 0x0000001fff1d7819 */ /* 0x000fc60000011407 */
[----:B------:R-:W-:Y:S02]  /*03d0*/  IADD3 R24, P0, P2, R11, R10, R7 ;  /* 0x0000000a0b187210 */ /* 0x000fe40007a1e007 */
[----:B------:R-:W-:Y:S02]  /*03e0*/  SHF.R.S32.HI R7, RZ, 0x1f, R10 ;  /* 0x0000001fff077819 */ /* 0x000fe4000001140a */
[----:B-1----:R-:W-:Y:S02]  /*03f0*/  SHF.R.S32.HI R2, RZ, 0x1f, R11 ;  /* 0x0000001fff027819 */ /* 0x002fe4000001140b */
[----:B------:R-:W-:Y:S02]  /*0400*/  CS2R R14, SRZ ;  /* 0x00000000000e7805 */ /* 0x000fe4000001ff00 */
[----:B------:R-:W-:Y:S02]  /*0410*/  LOP3.LUT R4, R13, R12, RZ, 0xfc, !PT ;  /* 0x0000000c0d047212 */ /* 0x000fe400078efcff */
[----:B------:R-:W-:-:S02]  /*0420*/  IADD3.X R3, R2, R7, R29, P0, P2 ;  /* 0x0000000702037210 */ /* 0x000fc400007e441d */
[----:B------:R-:W-:Y:S01]  /*0430*/  CS2R R12, SRZ ;  /* 0x00000000000c7805 */ /* 0x000fe2000001ff00 */
[----:B---3--:R-:W-:Y:S01]  /*0440*/  IMAD.WIDE R10, R5, 0x4, R8 ;  /* 0x00000004050a7825 */ /* 0x008fe200078e0208 */
[----:B------:R-:W-:Y:S02]  /*0450*/  ISETP.GE.U32.AND P0, PT, R4, 0x8, PT ;  /* 0x000000080400780c */ /* 0x000fe40003f06070 */
[C---:B------:R-:W-:Y:S01]  /*0460*/  SHF.L.U64.HI R3, R24.reuse, 0x2, R3 ;  /* 0x0000000218037819 */ /* 0x040fe20000010203 */
[----:B------:R-:W-:Y:S01]  /*0470*/  IMAD.SHL.U32 R24, R24, 0x4, RZ ;  /* 0x0000000418187824 */ /* 0x000fe200078e00ff */
[----:B------:R1:W3:Y:S01]  /*0480*/  @!P1 LDG.E.EL.128 R12, desc[UR4][R10.64] ;  /* 0x000000040a0c9981 */ /* 0x0002e2000c2e1d00 */
[----:B------:R-:W-:Y:S01]  /*0490*/  IMAD R31, R6, -0xa0, R27 ;  /* 0xffffff60061f7824 */ /* 0x000fe200078e021b */
[----:B------:R-:W-:Y:S02]  /*04a0*/  CS2R R4, SRZ ;  /* 0x0000000000047805 */ /* 0x000fe4000001ff00 */
[----:B------:R-:W-:-:S02]  /*04b0*/  IADD3 R28, P2, R24, UR6, RZ ;  /* 0x00000006181c7c10 */ /* 0x000fc4000ff5e0ff */
[----:B------:R-:W-:Y:S01]  /*04c0*/  CS2R R6, SRZ ;  /* 0x0000000000067805 */ /* 0x000fe2000001ff00 */
[C---:B------:R-:W-:Y:S01]  /*04d0*/  IMAD.WIDE R34, R31.reuse, 0x4, R8 ;  /* 0x000000041f227825 */ /* 0x040fe200078e0208 */
[----:B------:R-:W-:Y:S02]  /*04e0*/  CS2R R8, SRZ ;  /* 0x0000000000087805 */ /* 0x000fe4000001ff00 */
[----:B------:R-:W-:Y:S01]  /*04f0*/  IADD3.X R29, R3, UR7, RZ, P2, !PT ;  /* 0x00000007031d7c10 */ /* 0x000fe200097fe4ff */
[----:B------:R-:W-:Y:S01]  /*0500*/  ULDC.64 UR6, c[0x0][0x210] ;  /* 0x0000840000067ab9 */ /* 0x000fe20000000a00 */
[----:B-1----:R-:W-:Y:S01]  /*0510*/  CS2R R10, SRZ ;  /* 0x00000000000a7805 */ /* 0x002fe2000001ff00 */
[----:B------:R1:W5:Y:S05]  /*0520*/  @!P0 LDG.E.EL.128 R4, desc[UR4][R34.64] ;  /* 0x0000000422048981 */ /* 0x00036a000c2e1d00 */
[----:B------:R-:W5:Y:S01]  /*0530*/  @!P0 LDG.E.128 R8, desc[UR4][R28.64+-0x5a00] ;  /* 0xffa600041c088981 */ /* 0x000f62000c1e1d00 */
[----:B------:R-:W-:-:S04]  /*0540*/  IMAD.WIDE R32, R31, 0x4, R32 ;  /* 0x000000041f207825 */ /* 0x000fc800078e0220 */
[----:B------:R-:W-:Y:S01]  /*0550*/  IMAD.HI R27, R27, 0x66666667, RZ ;  /* 0x666666671b1b7827 */ /* 0x000fe200078e02ff */
[----:B--2---:R-:W-:-:S05]  /*0560*/  SEL R16, R16, RZ, !P1 ;  /* 0x000000ff10107207 */ /* 0x004fca0004800000 */
[----:B------:R-:W-:Y:S01]  /*0570*/  FADD R36, R16, 9.9999997473787516356e-06 ;  /* 0x3727c5ac10247421 */ /* 0x000fe20000000000 */
[----:B------:R-:W-:-:S05]  /*0580*/  SEL R2, R17, RZ, !P1 ;  /* 0x000000ff11027207 */ /* 0x000fca0004800000 */
[----:B------:R-:W2:Y:S01]  /*0590*/  MUFU.SQRT R36, R36 ;  /* 0x0000002400247308 */ /* 0x000ea20000002000 */
[----:B------:R-:W-:Y:S01]  /*05a0*/  FADD R2, R2, 9.9999997473787516356e-06 ;  /* 0x3727c5ac02027421 */ /* 0x000fe20000000000 */
[----:B------:R-:W-:Y:S02]  /*05b0*/  SEL R18, R18, RZ, !P1 ;  /* 0x000000ff12127207 */ /* 0x000fe40004800000 */
[----:B------:R-:W-:-:S03]  /*05c0*/  SEL R16, R19, RZ, !P1 ;  /* 0x000000ff13107207 */ /* 0x000fc60004800000 */
[----:B------:R-:W-:Y:S01]  /*05d0*/  FADD R30, R18, 9.9999997473787516356e-06 ;  /* 0x3727c5ac121e7421 */ /* 0x000fe20000000000 */
[----:B-1----:R1:W1:Y:S01]  /*05e0*/  MUFU.SQRT R35, R2 ;  /* 0x0000000200237308 */ /* 0x0022620000002000 */
[----:B------:R-:W-:Y:S01]  /*05f0*/  FADD R16, R16, 9.9999997473787516356e-06 ;  /* 0x3727c5ac10107421 */ /* 0x000fe20000000000 */
[----:B--2---:R-:W-:-:S06]  /*0600*/  FSETP.GT.AND P3, PT, R36, 8.50705917302346158658e+37, PT ;  /* 0x7e8000002400780b */ /* 0x004fcc0003f64000 */
[----:B------:R-:W2:Y:S01]  /*0610*/  MUFU.SQRT R30, R30 ;  /* 0x0000001e001e7308 */ /* 0x000ea20000002000 */
[----:B------:R-:W-:Y:S01]  /*0620*/  FSETP.GEU.AND P6, PT, R36, 1.175494350822287508e-38, PT ;  /* 0x008000002400780b */ /* 0x000fe20003fce000 */
[----:B-1----:R-:W-:-:S06]  /*0630*/  IMAD.MOV.U32 R2, RZ, RZ, 0x3e800000 ;  /* 0x3e800000ff027424 */ /* 0x002fcc00078e00ff */
[----:B------:R-:W1:Y:S01]  /*0640*/  MUFU.SQRT R16, R16 ;  /* 0x0000001000107308 */ /* 0x000e620000002000 */
[----:B0-----:R-:W-:Y:S02]  /*0650*/  FSETP.GT.AND P5, PT, R35, 8.50705917302346158658e+37, PT ;  /* 0x7e8000002300780b */ /* 0x001fe40003fa4000 */
[----:B------:R-:W-:Y:S01]  /*0660*/  FSEL R17, R2, 1, P3 ;  /* 0x3f80000002117808 */ /* 0x000fe20001800000 */
[----:B------:R-:W-:Y:S01]  /*0670*/  @P3 FMUL R36, R36, 0.25 ;  /* 0x3e80000024243820 */ /* 0x000fe20000400000 */
[----:B--2---:R-:W-:-:S03]  /*0680*/  FSETP.GT.AND P4, PT, R30, 8.50705917302346158658e+37, PT ;  /* 0x7e8000001e00780b */ /* 0x004fc60003f84000 */
[----:B------:R-:W-:Y:S01]  /*0690*/  @!P6 FMUL R36, R36, 16777216 ;  /* 0x4b8000002424e820 */ /* 0x000fe20000400000 */
[----:B------:R-:W-:Y:S01]  /*06a0*/  @!P6 FMUL R17, R17, 16777216 ;  /* 0x4b8000001111e820 */ /* 0x000fe20000400000 */
[C---:B------:R-:W-:Y:S02]  /*06b0*/  FSETP.GEU.AND P2, PT, R35.reuse, 1.175494350822287508e-38, PT ;  /* 0x008000002300780b */ /* 0x040fe40003f4e000 */
[----:B------:R-:W-:Y:S02]  /*06c0*/  FSETP.GEU.AND P3, PT, R30, 1.175494350822287508e-38, PT ;  /* 0x008000001e00780b */ /* 0x000fe40003f6e000 */
[----:B-1----:R-:W-:Y:S01]  /*06d0*/  FSETP.GT.AND P6, PT, R16, 8.50705917302346158658e+37, PT ;  /* 0x7e8000001000780b */ /* 0x002fe20003fc4000 */
[----:B------:R-:W-:Y:S01]  /*06e0*/  @P5 FMUL R35, R35, 0.25 ;  /* 0x3e80000023235820 */ /* 0x000fe20000400000 */
[----:B---3--:R-:W-:Y:S02]  /*06f0*/  SEL R34, R15, RZ, !P1 ;  /* 0x000000ff0f227207 */ /* 0x008fe40004800000 */
[----:B------:R-:W-:-:S02]  /*0700*/  FSEL R15, R2, 1, P5 ;  /* 0x3f800000020f7808 */ /* 0x000fc40002800000 */
[----:B------:R-:W-:Y:S02]  /*0710*/  FSETP.GEU.AND P5, PT, R16, 1.175494350822287508e-38, PT ;  /* 0x008000001000780b */ /* 0x000fe40003fae000 */
[----:B----4-:R-:W-:Y:S01]  /*0720*/  SEL R23, R23, RZ, !P1 ;  /* 0x000000ff17177207 */ /* 0x010fe20004800000 */
[----:B------:R-:W-:Y:S01]  /*0730*/  @P4 FMUL R30, R30, 0.25 ;  /* 0x3e8000001e1e4820 */ /* 0x000fe20000400000 */
[----:B------:R5:W-:Y:S01]  /*0740*/  MUFU.RCP R18, R36 ;  /* 0x0000002400127308 */ /* 0x000be20000001000 */
[----:B------:R-:W-:Y:S02]  /*0750*/  SEL R22, R22, RZ, !P1 ;  /* 0x000000ff16167207 */ /* 0x000fe40004800000 */
[----:B------:R-:W-:Y:S01]  /*0760*/  FADD R34, R23, -R34 ;  /* 0x8000002217227221 */ /* 0x000fe20000000000 */
[----:B------:R-:W-:Y:S01]  /*0770*/  SEL R23, R14, RZ, !P1 ;  /* 0x000000ff0e177207 */ /* 0x000fe20004800000 */
[----:B------:R-:W-:Y:S01]  /*0780*/  @P6 FMUL R16, R16, 0.25 ;  /* 0x3e80000010106820 */ /* 0x000fe20000400000 */
[----:B------:R-:W-:Y:S01]  /*0790*/  @!P2 FMUL R35, R35, 16777216 ;  /* 0x4b8000002323a820 */ /* 0x000fe20000400000 */
[----:B------:R-:W-:Y:S01]  /*07a0*/  @!P3 FMUL R30, R30, 16777216 ;  /* 0x4b8000001e1eb820 */ /* 0x000fe20000400000 */
[----:B-----5:R-:W-:-:S02]  /*07b0*/  SEL R36, R7, RZ, !P0 ;  /* 0x000000ff07247207 */ /* 0x020fc40004000000 */
[----:B------:R-:W-:Y:S01]  /*07c0*/  SEL R7, R11, RZ, !P0 ;  /* 0x000000ff0b077207 */ /* 0x000fe20004000000 */
[----:B------:R-:W-:Y:S01]  /*07d0*/  FADD R14, R22, -R23 ;  /* 0x80000017160e7221 */ /* 0x000fe20000000000 */
[----:B------:R-:W-:Y:S01]  /*07e0*/  SEL R19, R20, RZ, !P1 ;  /* 0x000000ff14137207 */ /* 0x000fe20004800000 */
[----:B------:R-:W-:Y:S01]  /*07f0*/  @!P5 FMUL R16, R16, 16777216 ;  /* 0x4b8000001010d820 */ /* 0x000fe20000400000 */
[----:B------:R-:W0:Y:S01]  /*0800*/  MUFU.RCP R20, R35 ;  /* 0x0000002300147308 */ /* 0x000e220000001000 */
[----:B------:R-:W-:Y:S01]  /*0810*/  SEL R22, R12, RZ, !P1 ;  /* 0x000000ff0c167207 */ /* 0x000fe20004800000 */
[----:B------:R-:W-:Y:S01]  /*0820*/  FADD R7, R7, -R36 ;  /* 0x8000002407077221 */ /* 0x000fe20000000000 */
[----:B------:R-:W-:Y:S01]  /*0830*/  IMAD.HI R23, R0, 0x66666667, RZ ;  /* 0x6666666700177827 */ /* 0x000fe200078e02ff */
[----:B------:R-:W1:Y:S04]  /*0840*/  LDC.64 R36, c[0x0][0x230] ;  /* 0x00008c00ff247b82 */ /* 0x000e680000000a00 */
[----:B------:R2:W3:Y:S01]  /*0850*/  MUFU.RCP R12, R30 ;  /* 0x0000001e000c7308 */ /* 0x0004e20000001000 */
[----:B------:R-:W-:-:S02]  /*0860*/  SEL R28, R13, RZ, !P1 ;  /* 0x000000ff0d1c7207 */ /* 0x000fc40004800000 */
[----:B------:R-:W-:Y:S01]  /*0870*/  SHF.R.U32.HI R13, RZ, 0x1f, R23 ;  /* 0x0000001fff0d7819 */ /* 0x000fe20000011617 */
[----:B--2---:R-:W2:Y:S04]  /*0880*/  LDC.64 R30, c[0x0][0x238] ;  /* 0x00008e00ff1e7b82 */ /* 0x004ea80000000a00 */
[----:B------:R-:W4:Y:S01]  /*0890*/  MUFU.RCP R16, R16 ;  /* 0x0000001000107308 */ /* 0x000f220000001000 */
[----:B------:R-:W-:Y:S01]  /*08a0*/  SEL R21, R21, RZ, !P1 ;  /* 0x000000ff15157207 */ /* 0x000fe20004800000 */
[----:B------:R-:W-:Y:S01]  /*08b0*/  FADD R11, R19, -R22 ;  /* 0x80000016130b7221 */ /* 0x000fe20000000000 */
[----:B------:R-:W-:Y:S01]  /*08c0*/  LEA.HI.SX32 R13, R23, R13, 0x1a ;  /* 0x0000000d170d7211 */ /* 0x000fe200078fd2ff */
[----:B------:R-:W-:Y:S01]  /*08d0*/  @!P2 FMUL R15, R15, 16777216 ;  /* 0x4b8000000f0fa820 */ /* 0x000fe20000400000 */
[----:B------:R-:W-:-:S02]  /*08e0*/  FSEL R23, R2, 1, P4 ;  /* 0x3f80000002177808 */ /* 0x000fc40002000000 */
[----:B------:R-:W-:Y:S01]  /*08f0*/  FSEL R19, R2, 1, P6 ;  /* 0x3f80000002137808 */ /* 0x000fe20003000000 */
[----:B------:R-:W-:Y:S01]  /*0900*/  FADD R21, R21, -R28 ;  /* 0x8000001c15157221 */ /* 0x000fe20000000000 */
[----:B0-----:R-:W-:Y:S01]  /*0910*/  FMUL R20, R20, R15 ;  /* 0x0000000f14147220 */ /* 0x001fe20000400000 */
[----:B------:R-:W-:Y:S01]  /*0920*/  SHF.R.U32.HI R28, RZ, 0x1f, R27 ;  /* 0x0000001fff1c7819 */ /* 0x000fe2000001161b */
[----:B------:R-:W-:Y:S01]  /*0930*/  @!P3 FMUL R23, R23, 16777216 ;  /* 0x4b8000001717b820 */ /* 0x000fe20000400000 */
[----:B------:R-:W-:Y:S01]  /*0940*/  @!P5 FMUL R19, R19, 16777216 ;  /* 0x4b8000001313d820 */ /* 0x000fe20000400000 */
[----:B------:R-:W-:Y:S01]  /*0950*/  FMUL R29, R21, R20 ;  /* 0x00000014151d7220 */ /* 0x000fe20000400000 */
[----:B------:R-:W-:Y:S01]  /*0960*/  LEA.HI.SX32 R28, R27, R28, 0x1a ;  /* 0x0000001c1b1c7211 */ /* 0x000fe200078fd2ff */
[----:B------:R-:W-:Y:S01]  /*0970*/  FMUL R18, R18, R17 ;  /* 0x0000001112127220 */ /* 0x000fe20000400000 */
[----:B---3--:R-:W-:Y:S01]  /*0980*/  FMUL R27, R12, R23 ;  /* 0x000000170c1b7220 */ /* 0x008fe20000400000 */
[----:B----4-:R-:W-:Y:S01]  /*0990*/  FMUL R19, R16, R19 ;  /* 0x0000001310137220 */ /* 0x010fe20000400000 */
[----:B------:R-:W-:-:S02]  /*09a0*/  VIADD R21, R0, 0x200 ;  /* 0x0000020000157836 */ /* 0x000fc40000000000 */
[----:B------:R-:W-:Y:S02]  /*09b0*/  IMAD R13, R13, -0xa0, R0 ;  /* 0xffffff600d0d7824 */ /* 0x000fe400078e0200 */
[----:B------:R-:W-:Y:S01]  /*09c0*/  FMUL R11, R11, R18 ;  /* 0x000000120b0b7220 */ /* 0x000fe20000400000 */
[----:B------:R-:W-:Y:S01]  /*09d0*/  FMUL R27, R14, R27 ;  /* 0x0000001b0e1b7220 */ /* 0x000fe20000400000 */
[----:B------:R-:W-:Y:S01]  /*09e0*/  FMUL R34, R34, R19 ;  /* 0x0000001322227220 */ /* 0x000fe20000400000 */
[----:B------:R-:W-:Y:S01]  /*09f0*/  IMAD R28, R28, -0xa0, R21 ;  /* 0xffffff601c1c7824 */ /* 0x000fe200078e0215 */
[----:B------:R-:W-:Y:S02]  /*0a00*/  CS2R R16, SRZ ;  /* 0x0000000000107805 */ /* 0x000fe4000001ff00 */
[----:B------:R-:W-:Y:S01]  /*0a10*/  CS2R R18, SRZ ;  /* 0x0000000000127805 */ /* 0x000fe2000001ff00 */
[----:B-1----:R-:W-:Y:S01]  /*0a20*/  IMAD.WIDE R14, R13, 0x4, R36 ;  /* 0x000000040d0e7825 */ /* 0x002fe200078e0224 */
[----:B------:R-:W-:-:S02]  /*0a30*/  CS2R R20, SRZ ;  /* 0x0000000000147805 */ /* 0x000fc4000001ff00 */
[----:B------:R-:W-:Y:S01]  /*0a40*/  CS2R R22, SRZ ;  /* 0x0000000000167805 */ /* 0x000fe2000001ff00 */
[----:B--2---:R-:W-:Y:S01]  /*0a50*/  IMAD.WIDE R12, R13, 0x4, R30 ;  /* 0x000000040d0c7825 */ /* 0x004fe200078e021e */
[----:B------:R0:W2:Y:S04]  /*0a60*/  @!P1 LDG.E.EL.128 R16, desc[UR4][R14.64] ;  /* 0x000000040e109981 */ /* 0x0000a8000c2e1d00 */
[----:B------:R1:W3:Y:S01]  /*0a70*/  @!P1 LDG.E.EL.128 R20, desc[UR4][R12.64] ;  /* 0x000000040c149981 */ /* 0x0002e2000c2e1d00 */
[----:B0-----:R-:W-:Y:S02]  /*0a80*/  CS2R R14, SRZ ;  /* 0x00000000000e7805 */ /* 0x001fe4000001ff00 */
[----:B-1----:R-:W-:-:S06]  /*0a90*/  CS2R R12, SRZ ;  /* 0x00000000000c7805 */ /* 0x002fcc000001ff00 */
[----:B------:R0:W4:Y:S01]  /*0aa0*/  @!P0 LDG.E.EL.128 R12, desc[UR4][R32.64] ;  /* 0x00000004200c8981 */ /* 0x000122000c2e1d00 */
[----:B------:R-:W-:Y:S01]  /*0ab0*/  IADD3 R26, P2, R26, UR6, RZ ;  /* 0x000000061a1a7c10 */ /* 0x000fe2000ff5e0ff */
[----:B------:R-:W-:Y:S01]  /*0ac0*/  IMAD.WIDE R36, R28, 0x4, R36 ;  /* 0x000000041c247825 */ /* 0x000fe200078e0224 */
[----:B------:R-:W-:Y:S02]  /*0ad0*/  SEL R6, R6, RZ, !P0 ;  /* 0x000000ff06067207 */ /* 0x000fe40004000000 */
[----:B--2---:R-:W-:Y:S02]  /*0ae0*/  SEL R16, R16, RZ, !P1 ;  /* 0x000000ff10107207 */ /* 0x004fe40004800000 */
[----:B---3--:R-:W-:Y:S02]  /*0af0*/  SEL R20, R20, RZ, !P1 ;  /* 0x000000ff14147207 */ /* 0x008fe40004800000 */
[----:B------:R-:W-:Y:S02]  /*0b00*/  SEL R18, R18, RZ, !P1 ;  /* 0x000000ff12127207 */ /* 0x000fe40004800000 */
[----:B------:R-:W-:Y:S01]  /*0b10*/  SEL R22, R22, RZ, !P1 ;  /* 0x000000ff16167207 */ /* 0x000fe20004800000 */
[----:B------:R-:W-:Y:S01]  /*0b20*/  FFMA R11, R11, R16, R20 ;  /* 0x000000100b0b7223 */ /* 0x000fe20000000014 */
[----:B------:R-:W-:-:S02]  /*0b30*/  SEL R16, R17, RZ, !P1 ;  /* 0x000000ff11107207 */ /* 0x000fc40004800000 */
[----:B------:R-:W-:Y:S01]  /*0b40*/  SEL R20, R21, RZ, !P1 ;  /* 0x000000ff15147207 */ /* 0x000fe20004800000 */
[----:B0-----:R-:W-:Y:S01]  /*0b50*/  FFMA R33, R27, R18, R22 ;  /* 0x000000121b217223 */ /* 0x001fe20000000016 */
[----:B------:R-:W-:Y:S02]  /*0b60*/  SEL R21, R19, RZ, !P1 ;  /* 0x000000ff13157207 */ /* 0x000fe40004800000 */
[----:B------:R-:W-:Y:S02]  /*0b70*/  CS2R R18, SRZ ;  /* 0x0000000000127805 */ /* 0x000fe4000001ff00 */
[----:B------:R-:W-:Y:S01]  /*0b80*/  SEL R23, R23, RZ, !P1 ;  /* 0x000000ff17177207 */ /* 0x000fe20004800000 */
[----:B------:R-:W-:Y:S01]  /*0b90*/  FFMA R32, R29, R16, R20 ;  /* 0x000000101d207223 */ /* 0x000fe20000000014 */
[----:B------:R-:W-:Y:S02]  /*0ba0*/  CS2R R16, SRZ ;  /* 0x0000000000107805 */ /* 0x000fe4000001ff00 */
[----:B------:R-:W-:-:S02]  /*0bb0*/  IADD3.X R27, R25, UR7, RZ, P2, !PT ;  /* 0x00000007191b7c10 */ /* 0x000fc400097fe4ff */
[----:B------:R-:W-:Y:S01]  /*0bc0*/  IADD3 R24, P2, R24, UR6, RZ ;  /* 0x0000000618187c10 */ /* 0x000fe2000ff5e0ff */
[----:B------:R-:W-:Y:S01]  /*0bd0*/  FFMA R34, R34, R21, R23 ;  /* 0x0000001522227223 */ /* 0x000fe20000000017 */
[----:B------:R-:W-:Y:S02]  /*0be0*/  CS2R R20, SRZ ;  /* 0x0000000000147805 */ /* 0x000fe4000001ff00 */
[----:B------:R-:W-:Y:S01]  /*0bf0*/  CS2R R22, SRZ ;  /* 0x0000000000167805 */ /* 0x000fe2000001ff00 */
[----:B------:R0:W2:Y:S01]  /*0c00*/  @!P1 LDG.E.128 R16, desc[UR4][R26.64+-0x5a00] ;  /* 0xffa600041a109981 */ /* 0x0000a2000c1e1d00 */
[----:B------:R-:W-:-:S05]  /*0c10*/  IADD3.X R25, R3, UR7, RZ, P2, !PT ;  /* 0x0000000703197c10 */ /* 0x000fca00097fe4ff */
[----:B------:R1:W3:Y:S01]  /*0c20*/  @!P0 LDG.E.128 R20, desc[UR4][R24.64+-0x5a00] ;  /* 0xffa6000418148981 */ /* 0x0002e2000c1e1d00 */
[----:B0-----:R-:W-:Y:S02]  /*0c30*/  CS2R R26, SRZ ;  /* 0x00000000001a7805 */ /* 0x001fe4000001ff00 */
[----:B-1----:R-:W-:-:S06]  /*0c40*/  CS2R R24, SRZ ;  /* 0x0000000000187805 */ /* 0x002fcc000001ff00 */
[----:B------:R0:W5:Y:S02]  /*0c50*/  @!P0 LDG.E.EL.128 R24, desc[UR4][R36.64] ;  /* 0x0000000424188981 */ /* 0x000164000c2e1d00 */
[----:B0-----:R-:W-:Y:S01]  /*0c60*/  IMAD.WIDE R36, R28, 0x4, R30 ;  /* 0x000000041c247825 */ /* 0x001fe200078e021e */
[----:B------:R-:W-:Y:S02]  /*0c70*/  CS2R R28, SRZ ;  /* 0x00000000001c7805 */ /* 0x000fe4000001ff00 */
[----:B------:R-:W-:-:S06]  /*0c80*/  CS2R R30, SRZ ;  /* 0x00000000001e7805 */ /* 0x000fcc000001ff00 */
[----:B------:R-:W3:Y:S01]  /*0c90*/  @!P0 LDG.E.EL.128 R28, desc[UR4][R36.64] ;  /* 0x00000004241c8981 */ /* 0x000ee2000c2e1d00 */
[----:B----4-:R-:W-:Y:S02]  /*0ca0*/  SEL R12, R12, RZ, !P0 ;  /* 0x000000ff0c0c7207 */ /* 0x010fe40004000000 */
[----:B------:R-:W-:-:S03]  /*0cb0*/  SEL R3, R10, RZ, !P0 ;  /* 0x000000ff0a037207 */ /* 0x000fc60004000000 */
[----:B------:R-:W-:Y:S02]  /*0cc0*/  FADD R12, R12, 9.9999997473787516356e-06 ;  /* 0x3727c5ac0c0c7421 */ /* 0x000fe40000000000 */
[----:B------:R-:W-:Y:S01]  /*0cd0*/  FADD R3, R3, -R6 ;  /* 0x8000000603037221 */ /* 0x000fe20000000000 */
[----:B------:R-:W-:Y:S02]  /*0ce0*/  SEL R6, R13, RZ, !P0 ;  /* 0x000000ff0d067207 */ /* 0x000fe40004000000 */
[----:B------:R-:W0:Y:S03]  /*0cf0*/  MUFU.SQRT R13, R12 ;  /* 0x0000000c000d7308 */ /* 0x000e260000002000 */
[----:B------:R-:W-:Y:S01]  /*0d00*/  FADD R10, R6, 9.9999997473787516356e-06 ;  /* 0x3727c5ac060a7421 */ /* 0x000fe20000000000 */
[----:B------:R-:W-:Y:S02]  /*0d10*/  SEL R6, R14, RZ, !P0 ;  /* 0x000000ff0e067207 */ /* 0x000fe40004000000 */
[----:B------:R-:W-:-:S02]  /*0d20*/  SEL R15, R15, RZ, !P0 ;  /* 0x000000ff0f0f7207 */ /* 0x000fc40004000000 */
[----:B------:R-:W1:Y:S01]  /*0d30*/  MUFU.SQRT R14, R10 ;  /* 0x0000000a000e7308 */ /* 0x000e620000002000 */
[----:B------:R-:W-:Y:S02]  /*0d40*/  FADD R6, R6, 9.9999997473787516356e-06 ;  /* 0x3727c5ac06067421 */ /* 0x000fe40000000000 */
[----:B------:R-:W-:Y:S01]  /*0d50*/  FADD R15, R15, 9.9999997473787516356e-06 ;  /* 0x3727c5ac0f0f7421 */ /* 0x000fe20000000000 */
[----:B0-----:R-:W-:-:S04]  /*0d60*/  FSETP.GT.AND P3, PT, R13, 8.50705917302346158658e+37, PT ;  /* 0x7e8000000d00780b */ /* 0x001fc80003f64000 */
[----:B------:R-:W0:Y:S01]  /*0d70*/  MUFU.SQRT R6, R6 ;  /* 0x0000000600067308 */ /* 0x000e220000002000 */
[----:B------:R-:W-:Y:S02]  /*0d80*/  FSETP.GEU.AND P6, PT, R13, 1.175494350822287508e-38, PT ;  /* 0x008000000d00780b */ /* 0x000fe40003fce000 */
[----:B------:R-:W-:Y:S02]  /*0d90*/  SEL R9, R9, RZ, !P0 ;  /* 0x000000ff09097207 */ /* 0x000fe40004000000 */
[----:B------:R-:W-:-:S03]  /*0da0*/  SEL R12, R5, RZ, !P0 ;  /* 0x000000ff050c7207 */ /* 0x000fc60004000000 */
[----:B------:R-:W4:Y:S01]  /*0db0*/  MUFU.SQRT R10, R15 ;  /* 0x0000000f000a7308 */ /* 0x000f220000002000 */
[----:B-1----:R-:W-:Y:S01]  /*0dc0*/  FSETP.GT.AND P5, PT, R14, 8.50705917302346158658e+37, PT ;  /* 0x7e8000000e00780b */ /* 0x002fe20003fa4000 */
[----:B------:R-:W-:Y:S01]  /*0dd0*/  FADD R5, R9, -R12 ;  /* 0x8000000c09057221 */ /* 0x000fe20000000000 */
[----:B------:R-:W-:Y:S01]  /*0de0*/  FSEL R12, R2, 1, P3 ;  /* 0x3f800000020c7808 */ /* 0x000fe20001800000 */
[----:B------:R-:W-:Y:S01]  /*0df0*/  @P3 FMUL R13, R13, 0.25 ;  /* 0x3e8000000d0d3820 */ /* 0x000fe20000400000 */
[----:B0-----:R-:W-:-:S03]  /*0e00*/  FSETP.GT.AND P2, PT, R6, 8.50705917302346158658e+37, PT ;  /* 0x7e8000000600780b */ /* 0x001fc60003f44000 */
[----:B------:R-:W-:Y:S01]  /*0e10*/  @!P6 FMUL R13, R13, 16777216 ;  /* 0x4b8000000d0de820 */ /* 0x000fe20000400000 */
[----:B------:R-:W-:Y:S01]  /*0e20*/  @!P6 FMUL R12, R12, 16777216 ;  /* 0x4b8000000c0ce820 */ /* 0x000fe20000400000 */
[----:B------:R-:W-:Y:S02]  /*0e30*/  SEL R35, R4, RZ, !P0 ;  /* 0x000000ff04237207 */ /* 0x000fe40004000000 */
[----:B------:R-:W-:Y:S02]  /*0e40*/  FSETP.GEU.AND P4, PT, R14, 1.175494350822287508e-38, PT ;  /* 0x008000000e00780b */ /* 0x000fe40003f8e000 */
[----:B----4-:R-:W-:Y:S01]  /*0e50*/  FSETP.GT.AND P6, PT, R10, 8.50705917302346158658e+37, PT ;  /* 0x7e8000000a00780b */ /* 0x010fe20003fc4000 */
[----:B------:R-:W-:Y:S01]  /*0e60*/  @P5 FMUL R14, R14, 0.25 ;  /* 0x3e8000000e0e5820 */ /* 0x000fe20000400000 */
[----:B------:R-:W-:Y:S02]  /*0e70*/  FSETP.GEU.AND P3, PT, R6, 1.175494350822287508e-38, PT ;  /* 0x008000000600780b */ /* 0x000fe40003f6e000 */
[----:B------:R-:W-:-:S02]  /*0e80*/  FSEL R4, R2, 1, P5 ;  /* 0x3f80000002047808 */ /* 0x000fc40002800000 */
[----:B------:R-:W-:Y:S01]  /*0e90*/  FSETP.GEU.AND P5, PT, R10, 1.175494350822287508e-38, PT ;  /* 0x008000000a00780b */ /* 0x000fe20003fae000 */
[----:B------:R-:W-:Y:S01]  /*0ea0*/  @P2 FMUL R6, R6, 0.25 ;  /* 0x3e80000006062820 */ /* 0x000fe20000400000 */
[----:B------:R-:W0:Y:S03]  /*0eb0*/  MUFU.RCP R13, R13 ;  /* 0x0000000d000d7308 */ /* 0x000e260000001000 */
[----:B------:R-:W-:Y:S02]  /*0ec0*/  @!P4 FMUL R14, R14, 16777216 ;  /* 0x4b8000000e0ec820 */ /* 0x000fe40000400000 */
[----:B------:R-:W-:Y:S02]  /*0ed0*/  @P6 FMUL R10, R10, 0.25 ;  /* 0x3e8000000a0a6820 */ /* 0x000fe40000400000 */
[----:B------:R-:W-:Y:S01]  /*0ee0*/  @!P3 FMUL R6, R6, 16777216 ;  /* 0x4b8000000606b820 */ /* 0x000fe20000400000 */
[----:B------:R-:W1:Y:S03]  /*0ef0*/  MUFU.RCP R9, R14 ;  /* 0x0000000e00097308 */ /* 0x000e660000001000 */
[----:B------:R-:W-:-:S05]  /*0f00*/  @!P5 FMUL R10, R10, 16777216 ;  /* 0x4b8000000a0ad820 */ /* 0x000fca0000400000 */
[----:B------:R-:W4:Y:S01]  /*0f10*/  MUFU.RCP R6, R6 ;  /* 0x0000000600067308 */ /* 0x000f220000001000 */
[----:B0-----:R-:W-:Y:S01]  /*0f20*/  FMUL R15, R13, R12 ;  /* 0x0000000c0d0f7220 */ /* 0x001fe20000400000 */
[----:B------:R-:W-:Y:S01]  /*0f30*/  @!P4 FMUL R4, R4, 16777216 ;  /* 0x4b8000000404c820 */ /* 0x000fe20000400000 */
[----:B------:R-:W0:Y:S05]  /*0f40*/  LDC.64 R12, c[0x0][0x240] ;  /* 0x00009000ff0c7b82 */ /* 0x000e2a0000000a00 */
[----:B------:R-:W0:Y:S01]  /*0f50*/  MUFU.RCP R10, R10 ;  /* 0x0000000a000a7308 */ /* 0x000e220000001000 */
[----:B------:R-:W-:Y:S01]  /*0f60*/  SEL R8, R8, RZ, !P0 ;  /* 0x000000ff08087207 */ /* 0x000fe20004000000 */
[----:B-1----:R-:W-:-:S04]  /*0f70*/  FMUL R4, R9, R4 ;  /* 0x0000000409047220 */ /* 0x002fc80000400000 */
[----:B------:R-:W-:-:S04]  /*0f80*/  FADD R8, R8, -R35 ;  /* 0x8000002308087221 */ /* 0x000fc80000000000 */
[----:B------:R-:W-:Y:S01]  /*0f90*/  FMUL R15, R8, R15 ;  /* 0x0000000f080f7220 */ /* 0x000fe20000400000 */
[----:B0-----:R-:W-:Y:S01]  /*0fa0*/  IMAD.WIDE R12, R0, 0x4, R12 ;  /* 0x00000004000c7825 */ /* 0x001fe200078e020c */
[----:B--2---:R-:W-:Y:S02]  /*0fb0*/  SEL R17, R17, RZ, !P1 ;  /* 0x000000ff11117207 */ /* 0x004fe40004800000 */
[----:B------:R-:W-:-:S03]  /*0fc0*/  SEL R19, R19, RZ, !P1 ;  /* 0x000000ff13137207 */ /* 0x000fc60004800000 */
[----:B------:R-:W-:Y:S01]  /*0fd0*/  FADD R32, R17, R32 ;  /* 0x0000002011207221 */ /* 0x000fe20000000000 */
[C---:B------:R-:W-:Y:S01]  /*0fe0*/  FSEL R17, R2.reuse, 1, P2 ;  /* 0x3f80000002117808 */ /* 0x040fe20001000000 */
[----:B------:R-:W-:Y:S01]  /*0ff0*/  FADD R34, R19, R34 ;  /* 0x0000002213227221 */ /* 0x000fe20000000000 */
[----:B------:R-:W-:-:S03]  /*1000*/  FSEL R19, R2, 1, P6 ;  /* 0x3f80000002137808 */ /* 0x000fc60003000000 */
[----:B------:R-:W-:Y:S02]  /*1010*/  @!P3 FMUL R17, R17, 16777216 ;  /* 0x4b8000001111b820 */ /* 0x000fe40000400000 */
[----:B------:R-:W-:Y:S02]  /*1020*/  @!P5 FMUL R19, R19, 16777216 ;  /* 0x4b8000001313d820 */ /* 0x000fe40000400000 */
[----:B----4-:R-:W-:Y:S01]  /*1030*/  FMUL R6, R6, R17 ;  /* 0x0000001106067220 */ /* 0x010fe20000400000 */
[----:B------:R-:W-:Y:S01]  /*1040*/  FMUL R2, R5, R4 ;  /* 0x0000000405027220 */ /* 0x000fe20000400000 */
[----:B------:R-:W-:Y:S02]  /*1050*/  FMUL R10, R10, R19 ;  /* 0x000000130a0a7220 */ /* 0x000fe40000400000 */
[----:B------:R-:W-:Y:S02]  /*1060*/  FMUL R5, R3, R6 ;  /* 0x0000000603057220 */ /* 0x000fe40000400000 */
[----:B------:R-:W-:Y:S01]  /*1070*/  FMUL R4, R7, R10 ;  /* 0x0000000a07047220 */ /* 0x000fe20000400000 */
[----:B-----5:R-:W-:-:S02]  /*1080*/  SEL R3, R24, RZ, !P0 ;  /* 0x000000ff18037207 */ /* 0x020fc40004000000 */
[----:B------:R-:W-:Y:S02]  /*1090*/  SEL R25, R25, RZ, !P0 ;  /* 0x000000ff19197207 */ /* 0x000fe40004000000 */
[----:B------:R-:W-:Y:S02]  /*10a0*/  SEL R26, R26, RZ, !P0 ;  /* 0x000000ff1a1a7207 */ /* 0x000fe40004000000 */
[----:B------:R-:W-:Y:S02]  /*10b0*/  SEL R27, R27, RZ, !P0 ;  /* 0x000000ff1b1b7207 */ /* 0x000fe40004000000 */
[----:B------:R-:W-:Y:S02]  /*10c0*/  SEL R16, R16, RZ, !P1 ;  /* 0x000000ff10107207 */ /* 0x000fe40004800000 */
[----:B------:R-:W-:Y:S02]  /*10d0*/  SEL R18, R18, RZ, !P1 ;  /* 0x000000ff12127207 */ /* 0x000fe40004800000 */
[----:B---3--:R-:W-:-:S02]  /*10e0*/  SEL R20, R20, RZ, !P0 ;  /* 0x000000ff14147207 */ /* 0x008fc40004000000 */
[----:B------:R-:W-:Y:S02]  /*10f0*/  SEL R21, R21, RZ, !P0 ;  /* 0x000000ff15157207 */ /* 0x000fe40004000000 */
[----:B------:R-:W-:Y:S02]  /*1100*/  SEL R28, R28, RZ, !P0 ;  /* 0x000000ff1c1c7207 */ /* 0x000fe40004000000 */
[----:B------:R-:W-:Y:S02]  /*1110*/  SEL R29, R29, RZ, !P0 ;  /* 0x000000ff1d1d7207 */ /* 0x000fe40004000000 */
[----:B------:R-:W-:Y:S02]  /*1120*/  SEL R30, R30, RZ, !P0 ;  /* 0x000000ff1e1e7207 */ /* 0x000fe40004000000 */
[----:B------:R-:W-:Y:S01]  /*1130*/  SEL R31, R31, RZ, !P0 ;  /* 0x000000ff1f1f7207 */ /* 0x000fe20004000000 */
[----:B------:R-:W-:Y:S01]  /*1140*/  FFMA R3, R15, R3, R28 ;  /* 0x000000030f037223 */ /* 0x000fe2000000001c */
[----:B------:R-:W-:Y:S01]  /*1150*/  SEL R22, R22, RZ, !P0 ;  /* 0x000000ff16167207 */ /* 0x000fe20004000000 */
[----:B------:R-:W-:Y:S01]  /*1160*/  FFMA R2, R2, R25, R29 ;  /* 0x0000001902027223 */ /* 0x000fe2000000001d */
[----:B------:R-:W-:Y:S01]  /*1170*/  SEL R23, R23, RZ, !P0 ;  /* 0x000000ff17177207 */ /* 0x000fe20004000000 */
[----:B------:R-:W-:Y:S01]  /*1180*/  FFMA R5, R5, R26, R30 ;  /* 0x0000001a05057223 */ /* 0x000fe2000000001e */
[----:B------:R-:W-:Y:S01]  /*1190*/  FFMA R4, R4, R27, R31 ;  /* 0x0000001b04047223 */ /* 0x000fe2000000001f */
[----:B------:R-:W-:Y:S01]  /*11a0*/  FADD R11, R16, R11 ;  /* 0x0000000b100b7221 */ /* 0x000fe20000000000 */
[----:B------:R-:W-:Y:S01]  /*11b0*/  FADD R33, R18, R33 ;  /* 0x0000002112217221 */ /* 0x000fe20000000000 */
[----:B------:R-:W-:Y:S01]  /*11c0*/  FADD R3, R20, R3 ;  /* 0x0000000314037221 */ /* 0x000fe20000000000 */
[----:B------:R-:W-:Y:S01]  /*11d0*/  FADD R2, R21, R2 ;  /* 0x0000000215027221 */ /* 0x000fe20000000000 */
[----:B------:R-:W-:Y:S01]  /*11e0*/  FADD R22, R22, R5 ;  /* 0x0000000516167221 */ /* 0x000fe20000000000 */
[----:B------:R-:W-:Y:S01]  /*11f0*/  FADD R23, R23, R4 ;  /* 0x0000000417177221 */ /* 0x000fe20000000000 */
[----:B------:R-:W-:-:S02]  /*1200*/  SEL R4, R11, RZ, !P1 ;  /* 0x000000ff0b047207 */ /* 0x000fc40004800000 */
[----:B------:R-:W-:Y:S02]  /*1210*/  SEL R5, R32, RZ, !P1 ;  /* 0x000000ff20057207 */ /* 0x000fe40004800000 */
[----:B------:R-:W-:Y:S02]  /*1220*/  SEL R6, R33, RZ, !P1 ;  /* 0x000000ff21067207 */ /* 0x000fe40004800000 */
[----:B------:R-:W-:Y:S02]  /*1230*/  SEL R7, R34, RZ, !P1 ;  /* 0x000000ff22077207 */ /* 0x000fe40004800000 */
[----:B------:R-:W-:Y:S02]  /*1240*/  SEL R20, R3, RZ, !P0 ;  /* 0x000000ff03147207 */ /* 0x000fe40004000000 */
[----:B------:R-:W-:Y:S02]  /*1250*/  SEL R21, R2, RZ, !P0 ;  /* 0x000000ff02157207 */ /* 0x000fe40004000000 */
[----:B------:R-:W-:-:S02]  /*1260*/  SEL R22, R22, RZ, !P0 ;  /* 0x000000ff16167207 */ /* 0x000fc40004000000 */
[----:B------:R-:W-:Y:S01]  /*1270*/  SEL R23, R23, RZ, !P0 ;  /* 0x000000ff17177207 */ /* 0x000fe20004000000 */
[----:B------:R-:W-:Y:S04]  /*1280*/  STG.E.128 desc[UR4][R12.64], R4 ;  /* 0x000000040c007986 */ /* 0x000fe8000c101d04 */
[----:B------:R-:W-:Y:S01]  /*1290*/  STG.E.128 desc[UR4][R12.64+0x800], R20 ;  /* 0x000800140c007986 */ /* 0x000fe2000c101d04 */
[----:B------:R-:W-:Y:S05]  /*12a0*/  EXIT ;  /* 0x000000000000794d */ /* 0x000fea0003800000 */
.L_x_0:
[----:B------:R-:W-:-:S00]  /*12b0*/  BRA `(.L_x_0) ;  /* 0xfffffffc00fc7947 */ /* 0x000fc0000383ffff */
[----:B------:R-:W-:-:S00]  /*12c0*/  NOP ;  /* 0x0000000000007918 */ /* 0x000fc00000000000 */
        /* <DEDUP_REMOVED lines=11> */
.L_x_1:


//--------------------- .nv.global.init           --------------------------
	.section	.nv.global.init,"aw",@progbits
.nv.global.init:
	.type		_$_str,@object
	.size		_$_str,(_$_str_$_2 - _$_str)
_$_str:
        /*0000*/ 	.byte	0x5f, 0x5f, 0x43, 0x55, 0x44, 0x41, 0x5f, 0x46, 0x54, 0x5a, 0x00
	.type		_$_str_$_2,@object
	.size		_$_str_$_2,(.L_1 - _$_str_$_2)
_$_str_$_2:
        /*000b*/ 	.byte	0x5f, 0x5f, 0x43, 0x55, 0x44, 0x41, 0x5f, 0x50, 0x52, 0x45, 0x43, 0x5f, 0x53, 0x51, 0x52, 0x54
        /*001b*/ 	.byte	0x00
.L_1:


//--------------------- .nv.constant0.triton_poi_fused__native_batch_norm_legit_no_training_add_constant_pad_nd_36 --------------------------
	.section	.nv.constant0.triton_poi_fused__native_batch_norm_legit_no_training_add_constant_pad_nd_36,"a",@progbits
	.sectionflags	@""
	.align	4
.nv.constant0.triton_poi_fused__native_batch_norm_legit_no_training_add_constant_pad_nd_36:
	.zero		588
